//
// Generated by NVIDIA NVVM Compiler
//
// Compiler Build ID: CL-36424714
// Cuda compilation tools, release 13.0, V13.0.88
// Based on NVVM 20.0.0
//

.version 9.0
.target sm_100
.address_size 64

	// .globl	_Z15compress_kernelPfPKfj

.visible .entry _Z15compress_kernelPfPKfj(
	.param .u64 .ptr .align 1 _Z15compress_kernelPfPKfj_param_0,
	.param .u64 .ptr .align 1 _Z15compress_kernelPfPKfj_param_1,
	.param .u32 _Z15compress_kernelPfPKfj_param_2
)
{
	.reg .pred 	%p<5>;
	.reg .b32 	%r<7>;
	.reg .b32 	%f<5>;
	.reg .b64 	%rd<10>;

	ld.param.u64 	%rd3, [_Z15compress_kernelPfPKfj_param_0];
	ld.param.u64 	%rd4, [_Z15compress_kernelPfPKfj_param_1];
	ld.param.u32 	%r2, [_Z15compress_kernelPfPKfj_param_2];
	cvta.to.global.u64 	%rd1, %rd3;
	cvta.to.global.u64 	%rd2, %rd4;
	mov.u32 	%r3, %ctaid.x;
	mov.u32 	%r4, %ntid.x;
	mov.u32 	%r5, %tid.x;
	mad.lo.s32 	%r1, %r3, %r4, %r5;
	setp.ne.s32 	%p1, %r1, 0;
	@%p1 bra 	$L__BB0_2;
	ld.global.f32 	%f1, [%rd2];
	st.global.f32 	[%rd1], %f1;
$L__BB0_2:
	setp.lt.s32 	%p2, %r1, 1;
	setp.ge.u32 	%p3, %r1, %r2;
	or.pred  	%p4, %p2, %p3;
	@%p4 bra 	$L__BB0_4;
	mul.wide.u32 	%rd5, %r1, 4;
	add.s64 	%rd6, %rd2, %rd5;
	ld.global.f32 	%f2, [%rd6];
	add.s32 	%r6, %r1, -1;
	mul.wide.u32 	%rd7, %r6, 4;
	add.s64 	%rd8, %rd2, %rd7;
	ld.global.f32 	%f3, [%rd8];
	sub.f32 	%f4, %f2, %f3;
	add.s64 	%rd9, %rd1, %rd5;
	st.global.f32 	[%rd9], %f4;
$L__BB0_4:
	ret;

}


// ===== COMPILED SASS (sm_100) =====

	.target	sm_100

	.elftype	@"ET_EXEC"


//--------------------- .note.nv.tkinfo           --------------------------
	.section	.note.nv.tkinfo,"",@"SHT_NOTE"
	.sectionflags	@"SHF_NOTE_NV_TKINFO"
	.tkinfo
        /*0018*/ 	.word	0x00000002
        /*0030*/ 	.string	""
        /*0030*/ 	.string	"ptxas"
        /*0030*/ 	.string	"Cuda compilation tools, release 13.0, V13.0.88"
        /*0030*/ 	.string	"Build cuda_13.0.r13.0/compiler.36424714_0"
        /*0030*/ 	.string	"-arch sm_100 -m 64 "



//--------------------- .note.nv.cuinfo           --------------------------
	.section	.note.nv.cuinfo,"",@"SHT_NOTE"
	.sectionflags	@"SHF_NOTE_NV_CUINFO"
        /*0018*/ 	.short	0x0002
        /*001a*/ 	.short	0x0064
        /*001c*/ 	.short	0x0082
	.zero		2


//--------------------- .nv.info                  --------------------------
	.section	.nv.info,"",@"SHT_CUDA_INFO"
	.align	4


	//----- nvinfo : EIATTR_REGCOUNT
	.align		4
        /*0000*/ 	.byte	0x04, 0x2f
        /*0002*/ 	.short	(.L_1 - .L_0)
	.align		4
.L_0:
        /*0004*/ 	.word	index@(_Z15compress_kernelPfPKfj)
        /*0008*/ 	.word	0x0000000c


	//----- nvinfo : EIATTR_FRAME_SIZE
	.align		4
.L_1:
        /*000c*/ 	.byte	0x04, 0x11
        /*000e*/ 	.short	(.L_3 - .L_2)
	.align		4
.L_2:
        /*0010*/ 	.word	index@(_Z15compress_kernelPfPKfj)
        /*0014*/ 	.word	0x00000000


	//----- nvinfo : EIATTR_MIN_STACK_SIZE
	.align		4
.L_3:
        /*0018*/ 	.byte	0x04, 0x12
        /*001a*/ 	.short	(.L_5 - .L_4)
	.align		4
.L_4:
        /*001c*/ 	.word	index@(_Z15compress_kernelPfPKfj)
        /*0020*/ 	.word	0x00000000
.L_5:


//--------------------- .nv.compat                --------------------------
	.section	.nv.compat,"",@"SHT_CUDA_COMPAT_INFO"
	.align	4
        /*0000*/ 	.byte	0x02, 0x09, 0x00, 0x00, 0x02, 0x02, 0x01, 0x00, 0x02, 0x05, 0x05, 0x00, 0x03, 0x07, 0x01, 0x01
        /*0010*/ 	.byte	0x02, 0x03, 0x00, 0x00, 0x02, 0x06, 0x01, 0x00, 0x04, 0x0b, 0x08, 0x00, 0x09, 0x00, 0x00, 0x00
        /*0020*/ 	.byte	0x00, 0x00, 0x00, 0x00


//--------------------- .nv.info._Z15compress_kernelPfPKfj --------------------------
	.section	.nv.info._Z15compress_kernelPfPKfj,"",@"SHT_CUDA_INFO"
	.sectionflags	@""
	.align	4


	//----- nvinfo : EIATTR_CUDA_API_VERSION
	.align		4
        /*0000*/ 	.byte	0x04, 0x37
        /*0002*/ 	.short	(.L_7 - .L_6)
.L_6:
        /*0004*/ 	.word	0x00000082


	//----- nvinfo : EIATTR_KPARAM_INFO
	.align		4
.L_7:
        /*0008*/ 	.byte	0x04, 0x17
        /*000a*/ 	.short	(.L_9 - .L_8)
.L_8:
        /*000c*/ 	.word	0x00000000
        /*0010*/ 	.short	0x0002
        /*0012*/ 	.short	0x0010
        /*0014*/ 	.byte	0x00, 0xf0, 0x11, 0x00


	//----- nvinfo : EIATTR_KPARAM_INFO
	.align		4
.L_9:
        /*0018*/ 	.byte	0x04, 0x17
        /*001a*/ 	.short	(.L_11 - .L_10)
.L_10:
        /*001c*/ 	.word	0x00000000
        /*0020*/ 	.short	0x0001
        /*0022*/ 	.short	0x0008
        /*0024*/ 	.byte	0x00, 0xf5, 0x21, 0x00


	//----- nvinfo : EIATTR_KPARAM_INFO
	.align		4
.L_11:
        /*0028*/ 	.byte	0x04, 0x17
        /*002a*/ 	.short	(.L_13 - .L_12)
.L_12:
        /*002c*/ 	.word	0x00000000
        /*0030*/ 	.short	0x0000
        /*0032*/ 	.short	0x0000
        /*0034*/ 	.byte	0x00, 0xf5, 0x21, 0x00


	//----- nvinfo : EIATTR_SPARSE_MMA_MASK
	.align		4
.L_13:
        /*0038*/ 	.byte	0x03, 0x50
        /*003a*/ 	.short	0x0000


	//----- nvinfo : EIATTR_MAXREG_COUNT
	.align		4
        /*003c*/ 	.byte	0x03, 0x1b
        /*003e*/ 	.short	0x00ff


	//----- nvinfo : EIATTR_MERCURY_ISA_VERSION
	.align		4
        /*0040*/ 	.byte	0x03, 0x5f
        /*0042*/ 	.short	0x0101


	//----- nvinfo : EIATTR_VRC_CTA_INIT_COUNT
	.align		4
        /*0044*/ 	.byte	0x02, 0x4a
	.zero		1
	.zero		1


	//----- nvinfo : EIATTR_EXIT_INSTR_OFFSETS
	.align		4
        /*0048*/ 	.byte	0x04, 0x1c
        /*004a*/ 	.short	(.L_15 - .L_14)


	//   ....[0]....
.L_14:
        /*004c*/ 	.word	0x00000110


	//   ....[1]....
        /*0050*/ 	.word	0x000001c0


	//----- nvinfo : EIATTR_CRS_STACK_SIZE
	.align		4
.L_15:
        /*0054*/ 	.byte	0x04, 0x1e
        /*0056*/ 	.short	(.L_17 - .L_16)
.L_16:
        /*0058*/ 	.word	0x00000000


	//----- nvinfo : EIATTR_CBANK_PARAM_SIZE
	.align		4
.L_17:
        /*005c*/ 	.byte	0x03, 0x19
        /*005e*/ 	.short	0x0014


	//----- nvinfo : EIATTR_PARAM_CBANK
	.align		4
        /*0060*/ 	.byte	0x04, 0x0a
        /*0062*/ 	.short	(.L_19 - .L_18)
	.align		4
.L_18:
        /*0064*/ 	.word	index@(.nv.constant0._Z15compress_kernelPfPKfj)
        /*0068*/ 	.short	0x0380
        /*006a*/ 	.short	0x0014


	//----- nvinfo : EIATTR_SW_WAR
	.align		4
.L_19:
        /*006c*/ 	.byte	0x04, 0x36
        /*006e*/ 	.short	(.L_21 - .L_20)
.L_20:
        /*0070*/ 	.word	0x00000008
.L_21:


//--------------------- .nv.callgraph             --------------------------
	.section	.nv.callgraph,"",@"SHT_CUDA_CALLGRAPH"
	.align	4
	.sectionentsize	8
	.align		4
        /*0000*/ 	.word	0x00000000
	.align		4
        /*0004*/ 	.word	0xffffffff
	.align		4
        /*0008*/ 	.word	0x00000000
	.align		4
        /*000c*/ 	.word	0xfffffffe
	.align		4
        /*0010*/ 	.word	0x00000000
	.align		4
        /*0014*/ 	.word	0xfffffffd
	.align		4
        /*0018*/ 	.word	0x00000000
	.align		4
        /*001c*/ 	.word	0xfffffffc


//--------------------- .text._Z15compress_kernelPfPKfj --------------------------
	.section	.text._Z15compress_kernelPfPKfj,"ax",@progbits
	.align	128
        .global         _Z15compress_kernelPfPKfj
        .type           _Z15compress_kernelPfPKfj,@function
        .size           _Z15compress_kernelPfPKfj,(.L_x_3 - _Z15compress_kernelPfPKfj)
        .other          _Z15compress_kernelPfPKfj,@"STO_CUDA_ENTRY STV_DEFAULT"
_Z15compress_kernelPfPKfj:
.text._Z15compress_kernelPfPKfj:
[----:B------:R-:W-:Y:S01]  /*0000*/  LDC R1, c[0x0][0x37c] ;  /* 0x0000df00ff017b82 */ /* 0x000fe20000000800 */
[----:B------:R-:W0:Y:S07]  /*0010*/  S2R R0, SR_TID.X ;  /* 0x0000000000007919 */ /* 0x000e2e0000002100 */
[----:B------:R-:W0:Y:S01]  /*0020*/  S2UR UR4, SR_CTAID.X ;  /* 0x00000000000479c3 */ /* 0x000e220000002500 */
[----:B------:R-:W-:Y:S07]  /*0030*/  BSSY.RECONVERGENT B0, `(.L_x_0) ;  /* 0x000000a000007945 */ /* 0x000fee0003800200 */
[----:B------:R-:W0:Y:S02]  /*0040*/  LDC R9, c[0x0][0x360] ;  /* 0x0000d800ff097b82 */ /* 0x000e240000000800 */
[----:B0-----:R-:W-:Y:S01]  /*0050*/  IMAD R9, R9, UR4, R0 ;  /* 0x0000000409097c24 */ /* 0x001fe2000f8e0200 */
[----:B------:R-:W0:Y:S04]  /*0060*/  LDCU.64 UR4, c[0x0][0x358] ;  /* 0x00006b00ff0477ac */ /* 0x000e280008000a00 */
[----:B------:R-:W-:-:S13]  /*0070*/  ISETP.NE.AND P0, PT, R9, RZ, PT ;  /* 0x000000ff0900720c */ /* 0x000fda0003f05270 */
[----:B------:R-:W-:Y:S05]  /*0080*/  @P0 BRA `(.L_x_1) ;  /* 0x0000000000100947 */ /* 0x000fea0003800000 */
[----:B------:R-:W0:Y:S02]  /*0090*/  LDC.64 R2, c[0x0][0x388] ;  /* 0x0000e200ff027b82 */ /* 0x000e240000000a00 */
[----:B0-----:R-:W2:Y:S06]  /*00a0*/  LDG.E R3, desc[UR4][R2.64] ;  /* 0x0000000402037981 */ /* 0x001eac000c1e1900 */
[----:B------:R-:W2:Y:S02]  /*00b0*/  LDC.64 R4, c[0x0][0x380] ;  /* 0x0000e000ff047b82 */ /* 0x000ea40000000a00 */
[----:B--2---:R1:W-:Y:S02]  /*00c0*/  STG.E desc[UR4][R4.64], R3 ;  /* 0x0000000304007986 */ /* 0x0043e4000c101904 */
.L_x_1:
[----:B0-----:R-:W-:Y:S05]  /*00d0*/  BSYNC.RECONVERGENT B0 ;  /* 0x0000000000007941 */ /* 0x001fea0003800200 */
.L_x_0:
[----:B------:R-:W0:Y:S02]  /*00e0*/  LDCU UR6, c[0x0][0x390] ;  /* 0x00007200ff0677ac */ /* 0x000e240008000800 */
[----:B0-----:R-:W-:-:S04]  /*00f0*/  ISETP.GE.U32.AND P0, PT, R9, UR6, PT ;  /* 0x0000000609007c0c */ /* 0x001fc8000bf06070 */
[----:B------:R-:W-:-:S13]  /*0100*/  ISETP.LT.OR P0, PT, R9, 0x1, P0 ;  /* 0x000000010900780c */ /* 0x000fda0000701670 */
[----:B------:R-:W-:Y:S05]  /*0110*/  @P0 EXIT ;  /* 0x000000000000094d */ /* 0x000fea0003800000 */
[----:B-1----:R-:W0:Y:S01]  /*0120*/  LDC.64 R4, c[0x0][0x388] ;  /* 0x0000e200ff047b82 */ /* 0x002e220000000a00 */
[C---:B------:R-:W-:Y:S01]  /*0130*/  IADD3 R7, PT, PT, R9.reuse, -0x1, RZ ;  /* 0xffffffff09077810 */ /* 0x040fe20007ffe0ff */
[----:B0-----:R-:W-:-:S04]  /*0140*/  IMAD.WIDE.U32 R2, R9, 0x4, R4 ;  /* 0x0000000409027825 */ /* 0x001fc800078e0004 */
[----:B------:R-:W-:Y:S02]  /*0150*/  IMAD.WIDE.U32 R4, R7, 0x4, R4 ;  /* 0x0000000407047825 */ /* 0x000fe400078e0004 */
[----:B------:R-:W2:Y:S01]  /*0160*/  LDG.E R2, desc[UR4][R2.64] ;  /* 0x0000000402027981 */ /* 0x000ea2000c1e1900 */
[----:B------:R-:W0:Y:S03]  /*0170*/  LDC.64 R6, c[0x0][0x380] ;  /* 0x0000e000ff067b82 */ /* 0x000e260000000a00 */
[----:B------:R-:W2:Y:S01]  /*0180*/  LDG.E R5, desc[UR4][R4.64] ;  /* 0x0000000404057981 */ /* 0x000ea2000c1e1900 */
[----:B0-----:R-:W-:-:S04]  /*0190*/  IMAD.WIDE.U32 R6, R9, 0x4, R6 ;  /* 0x0000000409067825 */ /* 0x001fc800078e0006 */
[----:B--2---:R-:W-:-:S05]  /*01a0*/  FADD R9, R2, -R5 ;  /* 0x8000000502097221 */ /* 0x004fca0000000000 */
[----:B------:R-:W-:Y:S01]  /*01b0*/  STG.E desc[UR4][R6.64], R9 ;  /* 0x0000000906007986 */ /* 0x000fe2000c101904 */
[----:B------:R-:W-:Y:S05]  /*01c0*/  EXIT ;  /* 0x000000000000794d */ /* 0x000fea0003800000 */
.L_x_2:
[----:B------:R-:W-:-:S00]  /*01d0*/  BRA `(.L_x_2) ;  /* 0xfffffffc00fc7947 */ /* 0x000fc0000383ffff */
[----:B------:R-:W-:-:S00]  /*01e0*/  NOP ;  /* 0x0000000000007918 */ /* 0x000fc00000000000 */
        /* <DEDUP_REMOVED lines=9> */
.L_x_3:


//--------------------- .nv.shared.reserved.0     --------------------------
	.section	.nv.shared.reserved.0,"aw",@nobits
	.weak		__nv_reservedSMEM_offset_0_alias
	.size		__nv_reservedSMEM_offset_0_alias, 0, 64
	.other		__nv_reservedSMEM_offset_0_alias,@"STO_CUDA_RESERVED_SHARED STV_DEFAULT"
__nv_reservedSMEM_offset_0_alias:
	.zero		0
	.zero		64


//--------------------- .nv.constant0._Z15compress_kernelPfPKfj --------------------------
	.section	.nv.constant0._Z15compress_kernelPfPKfj,"a",@progbits
	.sectionflags	@""
	.align	4
.nv.constant0._Z15compress_kernelPfPKfj:
	.zero		916


//--------------------- SYMBOLS --------------------------

	.type		.nv.reservedSmem.offset0,@object
	.size		.nv.reservedSmem.offset0,0x4
